//
// Generated by NVIDIA NVVM Compiler
//
// Compiler Build ID: CL-36424714
// Cuda compilation tools, release 13.0, V13.0.88
// Based on NVVM 20.0.0
//

.version 9.0
.target sm_100
.address_size 64

	// .globl	_Z24exclusive_prefix_sum_gpuPiS_ii

.visible .entry _Z24exclusive_prefix_sum_gpuPiS_ii(
	.param .u64 .ptr .align 1 _Z24exclusive_prefix_sum_gpuPiS_ii_param_0,
	.param .u64 .ptr .align 1 _Z24exclusive_prefix_sum_gpuPiS_ii_param_1,
	.param .u32 _Z24exclusive_prefix_sum_gpuPiS_ii_param_2,
	.param .u32 _Z24exclusive_prefix_sum_gpuPiS_ii_param_3
)
{
	.reg .pred 	%p<15>;
	.reg .b32 	%r<69>;
	.reg .b64 	%rd<10>;

	ld.param.u64 	%rd6, [_Z24exclusive_prefix_sum_gpuPiS_ii_param_0];
	ld.param.u64 	%rd7, [_Z24exclusive_prefix_sum_gpuPiS_ii_param_1];
	ld.param.u32 	%r33, [_Z24exclusive_prefix_sum_gpuPiS_ii_param_2];
	ld.param.u32 	%r34, [_Z24exclusive_prefix_sum_gpuPiS_ii_param_3];
	cvta.to.global.u64 	%rd1, %rd7;
	mov.u32 	%r1, %ntid.x;
	mov.u32 	%r2, %nctaid.x;
	mul.lo.s32 	%r3, %r1, %r2;
	mov.u32 	%r4, %ctaid.x;
	mov.u32 	%r5, %tid.x;
	mad.lo.s32 	%r6, %r1, %r4, %r5;
	setp.gt.s32 	%p1, %r6, %r34;
	@%p1 bra 	$L__BB0_28;
	cvta.to.global.u64 	%rd2, %rd6;
	setp.ne.s32 	%p2, %r33, 0;
	mul.wide.s32 	%rd8, %r6, 4;
	add.s64 	%rd3, %rd2, %rd8;
	add.s64 	%rd4, %rd1, %rd8;
	@%p2 bra 	$L__BB0_7;
	mov.u32 	%r60, %r6;
$L__BB0_3:
	setp.eq.s32 	%p13, %r6, 0;
	@%p13 bra 	$L__BB0_5;
	ld.global.u32 	%r58, [%rd3+-4];
	st.global.u32 	[%rd4], %r58;
	bra.uni 	$L__BB0_6;
$L__BB0_5:
	mov.b32 	%r59, 0;
	st.global.u32 	[%rd1], %r59;
$L__BB0_6:
	add.s32 	%r60, %r60, %r3;
	setp.gt.s32 	%p14, %r60, %r34;
	@%p14 bra 	$L__BB0_28;
	bra.uni 	$L__BB0_3;
$L__BB0_7:
	sub.s32 	%r35, %r6, %r33;
	mul.wide.s32 	%rd9, %r35, 4;
	add.s64 	%rd5, %rd2, %rd9;
	add.s32 	%r36, %r6, %r3;
	add.s32 	%r37, %r34, 1;
	max.s32 	%r38, %r36, %r37;
	setp.lt.s32 	%p3, %r36, %r37;
	selp.u32 	%r39, 1, 0, %p3;
	add.s32 	%r40, %r36, %r39;
	sub.s32 	%r41, %r38, %r40;
	max.u32 	%r42, %r3, 1;
	div.u32 	%r43, %r41, %r42;
	add.s32 	%r9, %r43, %r39;
	and.b32  	%r44, %r9, 3;
	setp.eq.s32 	%p4, %r44, 3;
	mov.u32 	%r64, %r6;
	@%p4 bra 	$L__BB0_13;
	add.s32 	%r45, %r9, 1;
	and.b32  	%r46, %r45, 3;
	neg.s32 	%r61, %r46;
	mad.lo.s32 	%r47, %r2, %r46, %r4;
	mad.lo.s32 	%r64, %r1, %r47, %r5;
$L__BB0_9:
	.pragma "nounroll";
	setp.lt.s32 	%p5, %r6, %r33;
	@%p5 bra 	$L__BB0_11;
	ld.global.u32 	%r48, [%rd3];
	ld.global.u32 	%r49, [%rd5];
	add.s32 	%r62, %r49, %r48;
	bra.uni 	$L__BB0_12;
$L__BB0_11:
	ld.global.u32 	%r62, [%rd3];
$L__BB0_12:
	st.global.u32 	[%rd4], %r62;
	add.s32 	%r61, %r61, 1;
	setp.ne.s32 	%p6, %r61, 0;
	@%p6 bra 	$L__BB0_9;
$L__BB0_13:
	setp.lt.u32 	%p7, %r9, 3;
	@%p7 bra 	$L__BB0_28;
	shl.b32 	%r18, %r3, 2;
$L__BB0_15:
	setp.lt.s32 	%p8, %r6, %r33;
	@%p8 bra 	$L__BB0_17;
	ld.global.u32 	%r50, [%rd3];
	ld.global.u32 	%r51, [%rd5];
	add.s32 	%r65, %r51, %r50;
	bra.uni 	$L__BB0_18;
$L__BB0_17:
	ld.global.u32 	%r65, [%rd3];
$L__BB0_18:
	setp.lt.s32 	%p9, %r6, %r33;
	st.global.u32 	[%rd4], %r65;
	@%p9 bra 	$L__BB0_20;
	ld.global.u32 	%r52, [%rd3];
	ld.global.u32 	%r53, [%rd5];
	add.s32 	%r66, %r53, %r52;
	bra.uni 	$L__BB0_21;
$L__BB0_20:
	ld.global.u32 	%r66, [%rd3];
$L__BB0_21:
	setp.lt.s32 	%p10, %r6, %r33;
	st.global.u32 	[%rd4], %r66;
	@%p10 bra 	$L__BB0_23;
	ld.global.u32 	%r54, [%rd3];
	ld.global.u32 	%r55, [%rd5];
	add.s32 	%r67, %r55, %r54;
	bra.uni 	$L__BB0_24;
$L__BB0_23:
	ld.global.u32 	%r67, [%rd3];
$L__BB0_24:
	setp.lt.s32 	%p11, %r6, %r33;
	st.global.u32 	[%rd4], %r67;
	@%p11 bra 	$L__BB0_26;
	ld.global.u32 	%r56, [%rd3];
	ld.global.u32 	%r57, [%rd5];
	add.s32 	%r68, %r57, %r56;
	bra.uni 	$L__BB0_27;
$L__BB0_26:
	ld.global.u32 	%r68, [%rd3];
$L__BB0_27:
	st.global.u32 	[%rd4], %r68;
	add.s32 	%r64, %r18, %r64;
	setp.le.s32 	%p12, %r64, %r34;
	@%p12 bra 	$L__BB0_15;
$L__BB0_28:
	ret;

}


// ===== COMPILED SASS (sm_100) =====

	.target	sm_100

	.elftype	@"ET_EXEC"


//--------------------- .note.nv.tkinfo           --------------------------
	.section	.note.nv.tkinfo,"",@"SHT_NOTE"
	.sectionflags	@"SHF_NOTE_NV_TKINFO"
	.tkinfo
        /*0018*/ 	.word	0x00000002
        /*0030*/ 	.string	""
        /*0030*/ 	.string	"ptxas"
        /*0030*/ 	.string	"Cuda compilation tools, release 13.0, V13.0.88"
        /*0030*/ 	.string	"Build cuda_13.0.r13.0/compiler.36424714_0"
        /*0030*/ 	.string	"-arch sm_100 -m 64 "



//--------------------- .note.nv.cuinfo           --------------------------
	.section	.note.nv.cuinfo,"",@"SHT_NOTE"
	.sectionflags	@"SHF_NOTE_NV_CUINFO"
        /*0018*/ 	.short	0x0002
        /*001a*/ 	.short	0x0064
        /*001c*/ 	.short	0x0082
	.zero		2


//--------------------- .nv.info                  --------------------------
	.section	.nv.info,"",@"SHT_CUDA_INFO"
	.align	4


	//----- nvinfo : EIATTR_REGCOUNT
	.align		4
        /*0000*/ 	.byte	0x04, 0x2f
        /*0002*/ 	.short	(.L_1 - .L_0)
	.align		4
.L_0:
        /*0004*/ 	.word	index@(_Z24exclusive_prefix_sum_gpuPiS_ii)
        /*0008*/ 	.word	0x00000017


	//----- nvinfo : EIATTR_FRAME_SIZE
	.align		4
.L_1:
        /*000c*/ 	.byte	0x04, 0x11
        /*000e*/ 	.short	(.L_3 - .L_2)
	.align		4
.L_2:
        /*0010*/ 	.word	index@(_Z24exclusive_prefix_sum_gpuPiS_ii)
        /*0014*/ 	.word	0x00000000


	//----- nvinfo : EIATTR_MIN_STACK_SIZE
	.align		4
.L_3:
        /*0018*/ 	.byte	0x04, 0x12
        /*001a*/ 	.short	(.L_5 - .L_4)
	.align		4
.L_4:
        /*001c*/ 	.word	index@(_Z24exclusive_prefix_sum_gpuPiS_ii)
        /*0020*/ 	.word	0x00000000
.L_5:


//--------------------- .nv.compat                --------------------------
	.section	.nv.compat,"",@"SHT_CUDA_COMPAT_INFO"
	.align	4
        /*0000*/ 	.byte	0x02, 0x09, 0x00, 0x00, 0x02, 0x02, 0x01, 0x00, 0x02, 0x05, 0x05, 0x00, 0x03, 0x07, 0x01, 0x01
        /*0010*/ 	.byte	0x02, 0x03, 0x00, 0x00, 0x02, 0x06, 0x01, 0x00, 0x04, 0x0b, 0x08, 0x00, 0x09, 0x00, 0x00, 0x00
        /*0020*/ 	.byte	0x00, 0x00, 0x00, 0x00


//--------------------- .nv.info._Z24exclusive_prefix_sum_gpuPiS_ii --------------------------
	.section	.nv.info._Z24exclusive_prefix_sum_gpuPiS_ii,"",@"SHT_CUDA_INFO"
	.sectionflags	@""
	.align	4


	//----- nvinfo : EIATTR_CUDA_API_VERSION
	.align		4
        /*0000*/ 	.byte	0x04, 0x37
        /*0002*/ 	.short	(.L_7 - .L_6)
.L_6:
        /*0004*/ 	.word	0x00000082


	//----- nvinfo : EIATTR_KPARAM_INFO
	.align		4
.L_7:
        /*0008*/ 	.byte	0x04, 0x17
        /*000a*/ 	.short	(.L_9 - .L_8)
.L_8:
        /*000c*/ 	.word	0x00000000
        /*0010*/ 	.short	0x0003
        /*0012*/ 	.short	0x0014
        /*0014*/ 	.byte	0x00, 0xf0, 0x11, 0x00


	//----- nvinfo : EIATTR_KPARAM_INFO
	.align		4
.L_9:
        /*0018*/ 	.byte	0x04, 0x17
        /*001a*/ 	.short	(.L_11 - .L_10)
.L_10:
        /*001c*/ 	.word	0x00000000
        /*0020*/ 	.short	0x0002
        /*0022*/ 	.short	0x0010
        /*0024*/ 	.byte	0x00, 0xf0, 0x11, 0x00


	//----- nvinfo : EIATTR_KPARAM_INFO
	.align		4
.L_11:
        /*0028*/ 	.byte	0x04, 0x17
        /*002a*/ 	.short	(.L_13 - .L_12)
.L_12:
        /*002c*/ 	.word	0x00000000
        /*0030*/ 	.short	0x0001
        /*0032*/ 	.short	0x0008
        /*0034*/ 	.byte	0x00, 0xf5, 0x21, 0x00


	//----- nvinfo : EIATTR_KPARAM_INFO
	.align		4
.L_13:
        /*0038*/ 	.byte	0x04, 0x17
        /*003a*/ 	.short	(.L_15 - .L_14)
.L_14:
        /*003c*/ 	.word	0x00000000
        /*0040*/ 	.short	0x0000
        /*0042*/ 	.short	0x0000
        /*0044*/ 	.byte	0x00, 0xf5, 0x21, 0x00


	//----- nvinfo : EIATTR_SPARSE_MMA_MASK
	.align		4
.L_15:
        /*0048*/ 	.byte	0x03, 0x50
        /*004a*/ 	.short	0x0000


	//----- nvinfo : EIATTR_MAXREG_COUNT
	.align		4
        /*004c*/ 	.byte	0x03, 0x1b
        /*004e*/ 	.short	0x00ff


	//----- nvinfo : EIATTR_MERCURY_ISA_VERSION
	.align		4
        /*0050*/ 	.byte	0x03, 0x5f
        /*0052*/ 	.short	0x0101


	//----- nvinfo : EIATTR_VRC_CTA_INIT_COUNT
	.align		4
        /*0054*/ 	.byte	0x02, 0x4a
	.zero		1
	.zero		1


	//----- nvinfo : EIATTR_EXIT_INSTR_OFFSETS
	.align		4
        /*0058*/ 	.byte	0x04, 0x1c
        /*005a*/ 	.short	(.L_17 - .L_16)


	//   ....[0]....
.L_16:
        /*005c*/ 	.word	0x00000080


	//   ....[1]....
        /*0060*/ 	.word	0x000001a0


	//   ....[2]....
        /*0064*/ 	.word	0x000004c0


	//   ....[3]....
        /*0068*/ 	.word	0x00000690


	//----- nvinfo : EIATTR_CRS_STACK_SIZE
	.align		4
.L_17:
        /*006c*/ 	.byte	0x04, 0x1e
        /*006e*/ 	.short	(.L_19 - .L_18)
.L_18:
        /*0070*/ 	.word	0x00000000


	//----- nvinfo : EIATTR_CBANK_PARAM_SIZE
	.align		4
.L_19:
        /*0074*/ 	.byte	0x03, 0x19
        /*0076*/ 	.short	0x0018


	//----- nvinfo : EIATTR_PARAM_CBANK
	.align		4
        /*0078*/ 	.byte	0x04, 0x0a
        /*007a*/ 	.short	(.L_21 - .L_20)
	.align		4
.L_20:
        /*007c*/ 	.word	index@(.nv.constant0._Z24exclusive_prefix_sum_gpuPiS_ii)
        /*0080*/ 	.short	0x0380
        /*0082*/ 	.short	0x0018


	//----- nvinfo : EIATTR_SW_WAR
	.align		4
.L_21:
        /*0084*/ 	.byte	0x04, 0x36
        /*0086*/ 	.short	(.L_23 - .L_22)
.L_22:
        /*0088*/ 	.word	0x00000008
.L_23:


//--------------------- .nv.callgraph             --------------------------
	.section	.nv.callgraph,"",@"SHT_CUDA_CALLGRAPH"
	.align	4
	.sectionentsize	8
	.align		4
        /*0000*/ 	.word	0x00000000
	.align		4
        /*0004*/ 	.word	0xffffffff
	.align		4
        /*0008*/ 	.word	0x00000000
	.align		4
        /*000c*/ 	.word	0xfffffffe
	.align		4
        /*0010*/ 	.word	0x00000000
	.align		4
        /*0014*/ 	.word	0xfffffffd
	.align		4
        /*0018*/ 	.word	0x00000000
	.align		4
        /*001c*/ 	.word	0xfffffffc


//--------------------- .text._Z24exclusive_prefix_sum_gpuPiS_ii --------------------------
	.section	.text._Z24exclusive_prefix_sum_gpuPiS_ii,"ax",@progbits
	.align	128
        .global         _Z24exclusive_prefix_sum_gpuPiS_ii
        .type           _Z24exclusive_prefix_sum_gpuPiS_ii,@function
        .size           _Z24exclusive_prefix_sum_gpuPiS_ii,(.L_x_7 - _Z24exclusive_prefix_sum_gpuPiS_ii)
        .other          _Z24exclusive_prefix_sum_gpuPiS_ii,@"STO_CUDA_ENTRY STV_DEFAULT"
_Z24exclusive_prefix_sum_gpuPiS_ii:
.text._Z24exclusive_prefix_sum_gpuPiS_ii:
[----:B------:R-:W-:Y:S01]  /*0000*/  LDC R1, c[0x0][0x37c] ;  /* 0x0000df00ff017b82 */ /* 0x000fe20000000800 */
[----:B------:R-:W0:Y:S01]  /*0010*/  S2R R11, SR_CTAID.X ;  /* 0x00000000000b7919 */ /* 0x000e220000002500 */
[----:B------:R-:W0:Y:S06]  /*0020*/  LDCU UR5, c[0x0][0x360] ;  /* 0x00006c00ff0577ac */ /* 0x000e2c0008000800 */
[----:B------:R-:W1:Y:S01]  /*0030*/  LDC R8, c[0x0][0x370] ;  /* 0x0000dc00ff087b82 */ /* 0x000e620000000800 */
[----:B------:R-:W0:Y:S01]  /*0040*/  S2R R10, SR_TID.X ;  /* 0x00000000000a7919 */ /* 0x000e220000002100 */
[----:B------:R-:W2:Y:S01]  /*0050*/  LDCU UR4, c[0x0][0x394] ;  /* 0x00007280ff0477ac */ /* 0x000ea20008000800 */
[----:B0-----:R-:W-:-:S05]  /*0060*/  IMAD R9, R11, UR5, R10 ;  /* 0x000000050b097c24 */ /* 0x001fca000f8e020a */
[----:B--2---:R-:W-:-:S13]  /*0070*/  ISETP.GT.AND P0, PT, R9, UR4, PT ;  /* 0x0000000409007c0c */ /* 0x004fda000bf04270 */
[----:B-1----:R-:W-:Y:S05]  /*0080*/  @P0 EXIT ;  /* 0x000000000000094d */ /* 0x002fea0003800000 */
[----:B------:R-:W0:Y:S01]  /*0090*/  LDCU UR8, c[0x0][0x390] ;  /* 0x00007200ff0877ac */ /* 0x000e220008000800 */
[----:B------:R-:W1:Y:S01]  /*00a0*/  LDC.64 R2, c[0x0][0x388] ;  /* 0x0000e200ff027b82 */ /* 0x000e620000000a00 */
[----:B------:R-:W-:Y:S01]  /*00b0*/  IMAD R0, R8, UR5, RZ ;  /* 0x0000000508007c24 */ /* 0x000fe2000f8e02ff */
[----:B------:R-:W2:Y:S06]  /*00c0*/  LDCU.64 UR6, c[0x0][0x358] ;  /* 0x00006b00ff0677ac */ /* 0x000eac0008000a00 */
[----:B------:R-:W3:Y:S01]  /*00d0*/  LDC.64 R6, c[0x0][0x380] ;  /* 0x0000e000ff067b82 */ /* 0x000ee20000000a00 */
[----:B0-----:R-:W-:Y:S01]  /*00e0*/  UISETP.NE.AND UP0, UPT, UR8, URZ, UPT ;  /* 0x000000ff0800728c */ /* 0x001fe2000bf05270 */
[----:B-1----:R-:W-:-:S04]  /*00f0*/  IMAD.WIDE R2, R9, 0x4, R2 ;  /* 0x0000000409027825 */ /* 0x002fc800078e0202 */
[----:B---3--:R-:W-:-:S04]  /*0100*/  IMAD.WIDE R4, R9, 0x4, R6 ;  /* 0x0000000409047825 */ /* 0x008fc800078e0206 */
[----:B--2---:R-:W-:Y:S05]  /*0110*/  BRA.U UP0, `(.L_x_0) ;  /* 0x0000000100287547 */ /* 0x004fea000b800000 */
[----:B------:R-:W-:Y:S01]  /*0120*/  ISETP.NE.AND P0, PT, R9, RZ, PT ;  /* 0x000000ff0900720c */ /* 0x000fe20003f05270 */
[----:B------:R-:W0:-:S12]  /*0130*/  LDCU UR4, c[0x0][0x394] ;  /* 0x00007280ff0477ac */ /* 0x000e180008000800 */
.L_x_1:
[----:B0-----:R-:W2:Y:S01]  /*0140*/  @P0 LDG.E R11, desc[UR6][R4.64+-0x4] ;  /* 0xfffffc06040b0981 */ /* 0x001ea2000c1e1900 */
[----:B------:R-:W1:Y:S01]  /*0150*/  @!P0 LDC.64 R6, c[0x0][0x388] ;  /* 0x0000e200ff068b82 */ /* 0x000e620000000a00 */
[----:B------:R-:W-:-:S05]  /*0160*/  IMAD.IADD R9, R9, 0x1, R0 ;  /* 0x0000000109097824 */ /* 0x000fca00078e0200 */
[----:B0-----:R-:W-:Y:S01]  /*0170*/  ISETP.GT.AND P1, PT, R9, UR4, PT ;  /* 0x0000000409007c0c */ /* 0x001fe2000bf24270 */
[----:B--2---:R0:W-:Y:S04]  /*0180*/  @P0 STG.E desc[UR6][R2.64], R11 ;  /* 0x0000000b02000986 */ /* 0x0041e8000c101906 */
[----:B-1----:R0:W-:Y:S08]  /*0190*/  @!P0 STG.E desc[UR6][R6.64], RZ ;  /* 0x000000ff06008986 */ /* 0x0021f0000c101906 */
[----:B------:R-:W-:Y:S05]  /*01a0*/  @P1 EXIT ;  /* 0x000000000000194d */ /* 0x000fea0003800000 */
[----:B------:R-:W-:Y:S05]  /*01b0*/  BRA `(.L_x_1) ;  /* 0xfffffffc00e07947 */ /* 0x000fea000383ffff */
.L_x_0:
[----:B------:R-:W-:Y:S01]  /*01c0*/  VIMNMX.U32 R18, PT, PT, R0, 0x1, !PT ;  /* 0x0000000100127848 */ /* 0x000fe20007fe0000 */
[----:B------:R-:W-:Y:S01]  /*01d0*/  UIADD3 UR4, UPT, UPT, UR4, 0x1, URZ ;  /* 0x0000000104047890 */ /* 0x000fe2000fffe0ff */
[----:B------:R-:W-:Y:S01]  /*01e0*/  IADD3 R14, PT, PT, R9, R0, RZ ;  /* 0x00000000090e7210 */ /* 0x000fe20007ffe0ff */
[----:B------:R-:W-:Y:S01]  /*01f0*/  BSSY.RECONVERGENT B0, `(.L_x_2) ;  /* 0x000002c000007945 */ /* 0x000fe20003800200 */
[----:B------:R-:W0:Y:S01]  /*0200*/  I2F.U32.RP R17, R18 ;  /* 0x0000001200117306 */ /* 0x000e220000209000 */
[----:B------:R-:W-:Y:S01]  /*0210*/  IMAD.MOV R19, RZ, RZ, -R18 ;  /* 0x000000ffff137224 */ /* 0x000fe200078e0a12 */
[----:B------:R-:W-:Y:S02]  /*0220*/  ISETP.NE.U32.AND P2, PT, R18, RZ, PT ;  /* 0x000000ff1200720c */ /* 0x000fe40003f45070 */
[C---:B------:R-:W-:Y:S02]  /*0230*/  ISETP.GE.AND P0, PT, R14.reuse, UR4, PT ;  /* 0x000000040e007c0c */ /* 0x040fe4000bf06270 */
[----:B------:R-:W-:-:S02]  /*0240*/  VIMNMX R15, PT, PT, R14, UR4, !PT ;  /* 0x000000040e0f7c48 */ /* 0x000fc4000ffe0100 */
[----:B------:R-:W-:-:S04]  /*0250*/  SEL R16, RZ, 0x1, P0 ;  /* 0x00000001ff107807 */ /* 0x000fc80000000000 */
[----:B------:R-:W-:Y:S01]  /*0260*/  IADD3 R15, PT, PT, R15, -R14, -R16 ;  /* 0x8000000e0f0f7210 */ /* 0x000fe20007ffe810 */
[----:B0-----:R-:W0:Y:S02]  /*0270*/  MUFU.RCP R17, R17 ;  /* 0x0000001100117308 */ /* 0x001e240000001000 */
[----:B0-----:R-:W-:-:S06]  /*0280*/  VIADD R12, R17, 0xffffffe ;  /* 0x0ffffffe110c7836 */ /* 0x001fcc0000000000 */
[----:B------:R0:W1:Y:S02]  /*0290*/  F2I.FTZ.U32.TRUNC.NTZ R13, R12 ;  /* 0x0000000c000d7305 */ /* 0x000064000021f000 */
[----:B0-----:R-:W-:Y:S02]  /*02a0*/  IMAD.MOV.U32 R12, RZ, RZ, RZ ;  /* 0x000000ffff0c7224 */ /* 0x001fe400078e00ff */
[----:B-1----:R-:W-:-:S04]  /*02b0*/  IMAD R19, R19, R13, RZ ;  /* 0x0000000d13137224 */ /* 0x002fc800078e02ff */
[----:B------:R-:W-:-:S06]  /*02c0*/  IMAD.HI.U32 R20, R13, R19, R12 ;  /* 0x000000130d147227 */ /* 0x000fcc00078e000c */
[----:B------:R-:W-:-:S04]  /*02d0*/  IMAD.HI.U32 R13, R20, R15, RZ ;  /* 0x0000000f140d7227 */ /* 0x000fc800078e00ff */
[----:B------:R-:W-:-:S04]  /*02e0*/  IMAD.MOV R12, RZ, RZ, -R13 ;  /* 0x000000ffff0c7224 */ /* 0x000fc800078e0a0d */
[----:B------:R-:W-:-:S05]  /*02f0*/  IMAD R15, R18, R12, R15 ;  /* 0x0000000c120f7224 */ /* 0x000fca00078e020f */
[----:B------:R-:W-:-:S13]  /*0300*/  ISETP.GE.U32.AND P0, PT, R15, R18, PT ;  /* 0x000000120f00720c */ /* 0x000fda0003f06070 */
[----:B------:R-:W-:Y:S01]  /*0310*/  @P0 IADD3 R15, PT, PT, -R18, R15, RZ ;  /* 0x0000000f120f0210 */ /* 0x000fe20007ffe1ff */
[----:B------:R-:W-:-:S03]  /*0320*/  @P0 VIADD R13, R13, 0x1 ;  /* 0x000000010d0d0836 */ /* 0x000fc60000000000 */
[----:B------:R-:W-:-:S13]  /*0330*/  ISETP.GE.U32.AND P1, PT, R15, R18, PT ;  /* 0x000000120f00720c */ /* 0x000fda0003f26070 */
[----:B------:R-:W-:Y:S01]  /*0340*/  @P1 VIADD R13, R13, 0x1 ;  /* 0x000000010d0d1836 */ /* 0x000fe20000000000 */
[----:B------:R-:W-:-:S04]  /*0350*/  @!P2 LOP3.LUT R13, RZ, R18, RZ, 0x33, !PT ;  /* 0x00000012ff0da212 */ /* 0x000fc800078e33ff */
[----:B------:R-:W-:Y:S01]  /*0360*/  IADD3 R16, PT, PT, R16, R13, RZ ;  /* 0x0000000d10107210 */ /* 0x000fe20007ffe0ff */
[----:B------:R-:W-:-:S03]  /*0370*/  VIADD R13, R9, -UR8 ;  /* 0x80000008090d7c36 */ /* 0x000fc60008000000 */
[C---:B------:R-:W-:Y:S01]  /*0380*/  LOP3.LUT R12, R16.reuse, 0x3, RZ, 0xc0, !PT ;  /* 0x00000003100c7812 */ /* 0x040fe200078ec0ff */
[----:B------:R-:W-:Y:S01]  /*0390*/  IMAD.WIDE R6, R13, 0x4, R6 ;  /* 0x000000040d067825 */ /* 0x000fe200078e0206 */
[----:B------:R-:W-:Y:S02]  /*03a0*/  ISETP.GE.U32.AND P0, PT, R16, 0x3, PT ;  /* 0x000000031000780c */ /* 0x000fe40003f06070 */
[----:B------:R-:W-:Y:S01]  /*03b0*/  ISETP.NE.AND P1, PT, R12, 0x3, PT ;  /* 0x000000030c00780c */ /* 0x000fe20003f25270 */
[----:B------:R-:W-:-:S12]  /*03c0*/  IMAD.MOV.U32 R13, RZ, RZ, R9 ;  /* 0x000000ffff0d7224 */ /* 0x000fd800078e0009 */
[----:B------:R-:W-:Y:S05]  /*03d0*/  @!P1 BRA `(.L_x_3) ;  /* 0x0000000000349947 */ /* 0x000fea0003800000 */
[----:B------:R-:W-:Y:S02]  /*03e0*/  IADD3 R16, PT, PT, R16, 0x1, RZ ;  /* 0x0000000110107810 */ /* 0x000fe40007ffe0ff */
[----:B------:R-:W-:Y:S02]  /*03f0*/  ISETP.GE.AND P1, PT, R9, UR8, PT ;  /* 0x0000000809007c0c */ /* 0x000fe4000bf26270 */
[----:B------:R-:W-:-:S05]  /*0400*/  LOP3.LUT R16, R16, 0x3, RZ, 0xc0, !PT ;  /* 0x0000000310107812 */ /* 0x000fca00078ec0ff */
[----:B------:R-:W-:Y:S02]  /*0410*/  IMAD R11, R16, R8, R11 ;  /* 0x00000008100b7224 */ /* 0x000fe400078e020b */
[----:B------:R-:W-:Y:S02]  /*0420*/  IMAD.MOV R16, RZ, RZ, -R16 ;  /* 0x000000ffff107224 */ /* 0x000fe400078e0a10 */
[----:B------:R-:W-:-:S07]  /*0430*/  IMAD R13, R11, UR5, R10 ;  /* 0x000000050b0d7c24 */ /* 0x000fce000f8e020a */
.L_x_4:
[----:B0-----:R-:W2:Y:S04]  /*0440*/  LDG.E R11, desc[UR6][R4.64] ;  /* 0x00000006040b7981 */ /* 0x001ea8000c1e1900 */
[----:B------:R-:W2:Y:S01]  /*0450*/  @P1 LDG.E R8, desc[UR6][R6.64] ;  /* 0x0000000606081981 */ /* 0x000ea2000c1e1900 */
[----:B------:R-:W-:-:S04]  /*0460*/  IADD3 R16, PT, PT, R16, 0x1, RZ ;  /* 0x0000000110107810 */ /* 0x000fc80007ffe0ff */
[----:B------:R-:W-:Y:S01]  /*0470*/  ISETP.NE.AND P2, PT, R16, RZ, PT ;  /* 0x000000ff1000720c */ /* 0x000fe20003f45270 */
[----:B--2---:R-:W-:-:S05]  /*0480*/  @P1 IMAD.IADD R11, R11, 0x1, R8 ;  /* 0x000000010b0b1824 */ /* 0x004fca00078e0208 */
[----:B------:R0:W-:Y:S07]  /*0490*/  STG.E desc[UR6][R2.64], R11 ;  /* 0x0000000b02007986 */ /* 0x0001ee000c101906 */
[----:B------:R-:W-:Y:S05]  /*04a0*/  @P2 BRA `(.L_x_4) ;  /* 0xfffffffc00e42947 */ /* 0x000fea000383ffff */
.L_x_3:
[----:B------:R-:W-:Y:S05]  /*04b0*/  BSYNC.RECONVERGENT B0 ;  /* 0x0000000000007941 */ /* 0x000fea0003800200 */
.L_x_2:
[----:B------:R-:W-:Y:S05]  /*04c0*/  @!P0 EXIT ;  /* 0x000000000000894d */ /* 0x000fea0003800000 */
[----:B------:R-:W1:Y:S01]  /*04d0*/  LDCU UR4, c[0x0][0x390] ;  /* 0x00007200ff0477ac */ /* 0x000e620008000800 */
[----:B------:R-:W2:Y:S01]  /*04e0*/  LDCU UR5, c[0x0][0x390] ;  /* 0x00007200ff0577ac */ /* 0x000ea20008000800 */
[----:B------:R-:W3:Y:S01]  /*04f0*/  LDCU UR8, c[0x0][0x394] ;  /* 0x00007280ff0877ac */ /* 0x000ee20008000800 */
[----:B-1----:R-:W-:-:S13]  /*0500*/  ISETP.GE.AND P1, PT, R9, UR4, PT ;  /* 0x0000000409007c0c */ /* 0x002fda000bf26270 */
.L_x_5:
[----:B------:R-:W4:Y:S04]  /*0510*/  LDG.E R8, desc[UR6][R4.64] ;  /* 0x0000000604087981 */ /* 0x000f28000c1e1900 */
[----:B01----:R-:W4:Y:S02]  /*0520*/  @P1 LDG.E R11, desc[UR6][R6.64] ;  /* 0x00000006060b1981 */ /* 0x003f24000c1e1900 */
[----:B----4-:R-:W-:Y:S02]  /*0530*/  @P1 IMAD.IADD R11, R8, 0x1, R11 ;  /* 0x00000001080b1824 */ /* 0x010fe400078e020b */
[----:B------:R-:W-:Y:S01]  /*0540*/  @!P1 IMAD.MOV.U32 R11, RZ, RZ, R8 ;  /* 0x000000ffff0b9224 */ /* 0x000fe200078e0008 */
[----:B--2---:R-:W-:-:S04]  /*0550*/  ISETP.GE.AND P1, PT, R9, UR5, PT ;  /* 0x0000000509007c0c */ /* 0x004fc8000bf26270 */
[----:B------:R0:W-:Y:S09]  /*0560*/  STG.E desc[UR6][R2.64], R11 ;  /* 0x0000000b02007986 */ /* 0x0001f2000c101906 */
[----:B------:R-:W2:Y:S04]  /*0570*/  @P1 LDG.E R8, desc[UR6][R4.64] ;  /* 0x0000000604081981 */ /* 0x000ea8000c1e1900 */
[----:B------:R-:W2:Y:S02]  /*0580*/  @P1 LDG.E R15, desc[UR6][R6.64] ;  /* 0x00000006060f1981 */ /* 0x000ea4000c1e1900 */
[----:B--2---:R-:W-:-:S06]  /*0590*/  @P1 IADD3 R15, PT, PT, R8, R15, RZ ;  /* 0x0000000f080f1210 */ /* 0x004fcc0007ffe0ff */
[----:B------:R-:W2:Y:S04]  /*05a0*/  @!P1 LDG.E R15, desc[UR6][R4.64] ;  /* 0x00000006040f9981 */ /* 0x000ea8000c1e1900 */
[----:B--2---:R1:W-:Y:S04]  /*05b0*/  STG.E desc[UR6][R2.64], R15 ;  /* 0x0000000f02007986 */ /* 0x0043e8000c101906 */
[----:B------:R-:W2:Y:S04]  /*05c0*/  @P1 LDG.E R8, desc[UR6][R4.64] ;  /* 0x0000000604081981 */ /* 0x000ea8000c1e1900 */
[----:B------:R-:W2:Y:S02]  /*05d0*/  @P1 LDG.E R17, desc[UR6][R6.64] ;  /* 0x0000000606111981 */ /* 0x000ea4000c1e1900 */
[----:B--2---:R-:W-:-:S06]  /*05e0*/  @P1 IMAD.IADD R17, R8, 0x1, R17 ;  /* 0x0000000108111824 */ /* 0x004fcc00078e0211 */
[----:B------:R-:W2:Y:S04]  /*05f0*/  @!P1 LDG.E R17, desc[UR6][R4.64] ;  /* 0x0000000604119981 */ /* 0x000ea8000c1e1900 */
[----:B--2---:R1:W-:Y:S04]  /*0600*/  STG.E desc[UR6][R2.64], R17 ;  /* 0x0000001102007986 */ /* 0x0043e8000c101906 */
[----:B------:R-:W2:Y:S04]  /*0610*/  @P1 LDG.E R8, desc[UR6][R4.64] ;  /* 0x0000000604081981 */ /* 0x000ea8000c1e1900 */
[----:B0-----:R-:W2:Y:S02]  /*0620*/  @P1 LDG.E R11, desc[UR6][R6.64] ;  /* 0x00000006060b1981 */ /* 0x001ea4000c1e1900 */
[----:B--2---:R-:W-:-:S06]  /*0630*/  @P1 IMAD.IADD R11, R8, 0x1, R11 ;  /* 0x00000001080b1824 */ /* 0x004fcc00078e020b */
[----:B------:R-:W2:Y:S01]  /*0640*/  @!P1 LDG.E R11, desc[UR6][R4.64] ;  /* 0x00000006040b9981 */ /* 0x000ea2000c1e1900 */
[----:B------:R-:W-:-:S04]  /*0650*/  LEA R13, R0, R13, 0x2 ;  /* 0x0000000d000d7211 */ /* 0x000fc800078e10ff */
[----:B---3--:R-:W-:Y:S01]  /*0660*/  ISETP.GT.AND P0, PT, R13, UR8, PT ;  /* 0x000000080d007c0c */ /* 0x008fe2000bf04270 */
[----:B--2---:R1:W-:-:S12]  /*0670*/  STG.E desc[UR6][R2.64], R11 ;  /* 0x0000000b02007986 */ /* 0x0043d8000c101906 */
[----:B------:R-:W-:Y:S05]  /*0680*/  @!P0 BRA `(.L_x_5) ;  /* 0xfffffffc00a08947 */ /* 0x000fea000383ffff */
[----:B------:R-:W-:Y:S05]  /*0690*/  EXIT ;  /* 0x000000000000794d */ /* 0x000fea0003800000 */
.L_x_6:
[----:B------:R-:W-:-:S00]  /*06a0*/  BRA `(.L_x_6) ;  /* 0xfffffffc00fc7947 */ /* 0x000fc0000383ffff */
[----:B------:R-:W-:-:S00]  /*06b0*/  NOP ;  /* 0x0000000000007918 */ /* 0x000fc00000000000 */
        /* <DEDUP_REMOVED lines=12> */
.L_x_7:


//--------------------- .nv.shared.reserved.0     --------------------------
	.section	.nv.shared.reserved.0,"aw",@nobits
	.weak		__nv_reservedSMEM_offset_0_alias
	.size		__nv_reservedSMEM_offset_0_alias, 0, 64
	.other		__nv_reservedSMEM_offset_0_alias,@"STO_CUDA_RESERVED_SHARED STV_DEFAULT"
__nv_reservedSMEM_offset_0_alias:
	.zero		0
	.zero		64


//--------------------- .nv.constant0._Z24exclusive_prefix_sum_gpuPiS_ii --------------------------
	.section	.nv.constant0._Z24exclusive_prefix_sum_gpuPiS_ii,"a",@progbits
	.sectionflags	@""
	.align	4
.nv.constant0._Z24exclusive_prefix_sum_gpuPiS_ii:
	.zero		920


//--------------------- SYMBOLS --------------------------

	.type		.nv.reservedSmem.offset0,@object
	.size		.nv.reservedSmem.offset0,0x4
